//
// Generated by NVIDIA NVVM Compiler
//
// Compiler Build ID: CL-36424714
// Cuda compilation tools, release 13.0, V13.0.88
// Based on NVVM 20.0.0
//

.version 9.0
.target sm_100
.address_size 64

	// .globl	_Z7mkernelv

.visible .entry _Z7mkernelv()
{


	ret;

}


// ===== COMPILED SASS (sm_100) =====

	.target	sm_100

	.elftype	@"ET_EXEC"


//--------------------- .note.nv.tkinfo           --------------------------
	.section	.note.nv.tkinfo,"",@"SHT_NOTE"
	.sectionflags	@"SHF_NOTE_NV_TKINFO"
	.tkinfo
        /*0018*/ 	.word	0x00000002
        /*0030*/ 	.string	""
        /*0030*/ 	.string	"ptxas"
        /*0030*/ 	.string	"Cuda compilation tools, release 13.0, V13.0.88"
        /*0030*/ 	.string	"Build cuda_13.0.r13.0/compiler.36424714_0"
        /*0030*/ 	.string	"-arch sm_100 -m 64 "



//--------------------- .note.nv.cuinfo           --------------------------
	.section	.note.nv.cuinfo,"",@"SHT_NOTE"
	.sectionflags	@"SHF_NOTE_NV_CUINFO"
        /*0018*/ 	.short	0x0002
        /*001a*/ 	.short	0x0064
        /*001c*/ 	.short	0x0082
	.zero		2


//--------------------- .nv.info                  --------------------------
	.section	.nv.info,"",@"SHT_CUDA_INFO"
	.align	4


	//----- nvinfo : EIATTR_REGCOUNT
	.align		4
        /*0000*/ 	.byte	0x04, 0x2f
        /*0002*/ 	.short	(.L_1 - .L_0)
	.align		4
.L_0:
        /*0004*/ 	.word	index@(_Z7mkernelv)
        /*0008*/ 	.word	0x00000004


	//----- nvinfo : EIATTR_FRAME_SIZE
	.align		4
.L_1:
        /*000c*/ 	.byte	0x04, 0x11
        /*000e*/ 	.short	(.L_3 - .L_2)
	.align		4
.L_2:
        /*0010*/ 	.word	index@(_Z7mkernelv)
        /*0014*/ 	.word	0x00000000


	//----- nvinfo : EIATTR_MIN_STACK_SIZE
	.align		4
.L_3:
        /*0018*/ 	.byte	0x04, 0x12
        /*001a*/ 	.short	(.L_5 - .L_4)
	.align		4
.L_4:
        /*001c*/ 	.word	index@(_Z7mkernelv)
        /*0020*/ 	.word	0x00000000
.L_5:


//--------------------- .nv.compat                --------------------------
	.section	.nv.compat,"",@"SHT_CUDA_COMPAT_INFO"
	.align	4
        /*0000*/ 	.byte	0x02, 0x09, 0x00, 0x00, 0x02, 0x02, 0x01, 0x00, 0x02, 0x05, 0x05, 0x00, 0x03, 0x07, 0x01, 0x01
        /*0010*/ 	.byte	0x02, 0x03, 0x00, 0x00, 0x02, 0x06, 0x01, 0x00, 0x04, 0x0b, 0x08, 0x00, 0x09, 0x00, 0x00, 0x00
        /*0020*/ 	.byte	0x00, 0x00, 0x00, 0x00


//--------------------- .nv.info._Z7mkernelv      --------------------------
	.section	.nv.info._Z7mkernelv,"",@"SHT_CUDA_INFO"
	.sectionflags	@""
	.align	4


	//----- nvinfo : EIATTR_CUDA_API_VERSION
	.align		4
        /*0000*/ 	.byte	0x04, 0x37
        /*0002*/ 	.short	(.L_7 - .L_6)
.L_6:
        /*0004*/ 	.word	0x00000082


	//----- nvinfo : EIATTR_SPARSE_MMA_MASK
	.align		4
.L_7:
        /*0008*/ 	.byte	0x03, 0x50
        /*000a*/ 	.short	0x0000


	//----- nvinfo : EIATTR_MAXREG_COUNT
	.align		4
        /*000c*/ 	.byte	0x03, 0x1b
        /*000e*/ 	.short	0x00ff


	//----- nvinfo : EIATTR_MERCURY_ISA_VERSION
	.align		4
        /*0010*/ 	.byte	0x03, 0x5f
        /*0012*/ 	.short	0x0101


	//----- nvinfo : EIATTR_VRC_CTA_INIT_COUNT
	.align		4
        /*0014*/ 	.byte	0x02, 0x4a
	.zero		1
	.zero		1


	//----- nvinfo : EIATTR_EXIT_INSTR_OFFSETS
	.align		4
        /*0018*/ 	.byte	0x04, 0x1c
        /*001a*/ 	.short	(.L_9 - .L_8)


	//   ....[0]....
.L_8:
        /*001c*/ 	.word	0x00000010


	//----- nvinfo : EIATTR_SW_WAR
	.align		4
.L_9:
        /*0020*/ 	.byte	0x04, 0x36
        /*0022*/ 	.short	(.L_11 - .L_10)
.L_10:
        /*0024*/ 	.word	0x00000008
.L_11:


//--------------------- .nv.callgraph             --------------------------
	.section	.nv.callgraph,"",@"SHT_CUDA_CALLGRAPH"
	.align	4
	.sectionentsize	8
	.align		4
        /*0000*/ 	.word	0x00000000
	.align		4
        /*0004*/ 	.word	0xffffffff
	.align		4
        /*0008*/ 	.word	0x00000000
	.align		4
        /*000c*/ 	.word	0xfffffffe
	.align		4
        /*0010*/ 	.word	0x00000000
	.align		4
        /*0014*/ 	.word	0xfffffffd
	.align		4
        /*0018*/ 	.word	0x00000000
	.align		4
        /*001c*/ 	.word	0xfffffffc


//--------------------- .text._Z7mkernelv         --------------------------
	.section	.text._Z7mkernelv,"ax",@progbits
	.align	128
        .global         _Z7mkernelv
        .type           _Z7mkernelv,@function
        .size           _Z7mkernelv,(.L_x_1 - _Z7mkernelv)
        .other          _Z7mkernelv,@"STO_CUDA_ENTRY STV_DEFAULT"
_Z7mkernelv:
.text._Z7mkernelv:
[----:B------:R-:W-:Y:S01]  /*0000*/  LDC R1, c[0x0][0x37c] ;  /* 0x0000df00ff017b82 */ /* 0x000fe20000000800 */
[----:B------:R-:W-:Y:S05]  /*0010*/  EXIT ;  /* 0x000000000000794d */ /* 0x000fea0003800000 */
.L_x_0:
[----:B------:R-:W-:-:S00]  /*0020*/  BRA `(.L_x_0) ;  /* 0xfffffffc00fc7947 */ /* 0x000fc0000383ffff */
[----:B------:R-:W-:-:S00]  /*0030*/  NOP ;  /* 0x0000000000007918 */ /* 0x000fc00000000000 */
        /* <DEDUP_REMOVED lines=12> */
.L_x_1:


//--------------------- .nv.shared.reserved.0     --------------------------
	.section	.nv.shared.reserved.0,"aw",@nobits
	.weak		__nv_reservedSMEM_offset_0_alias
	.size		__nv_reservedSMEM_offset_0_alias, 0, 64
	.other		__nv_reservedSMEM_offset_0_alias,@"STO_CUDA_RESERVED_SHARED STV_DEFAULT"
__nv_reservedSMEM_offset_0_alias:
	.zero		0
	.zero		64


//--------------------- .nv.constant0._Z7mkernelv --------------------------
	.section	.nv.constant0._Z7mkernelv,"a",@progbits
	.sectionflags	@""
	.align	4
.nv.constant0._Z7mkernelv:
	.zero		896


//--------------------- SYMBOLS --------------------------

	.type		.nv.reservedSmem.offset0,@object
	.size		.nv.reservedSmem.offset0,0x4
